	.headerflags	@"EF_CUDA_TEXMODE_UNIFIED EF_CUDA_64BIT_ADDRESS EF_CUDA_ACCELERATORS EF_CUDA_SM90 EF_CUDA_VIRTUAL_SM(EF_CUDA_SM90)"
	.elftype	@"ET_EXEC"


//--------------------- .nv.info                  --------------------------
	.section	.nv.info,"",@"SHT_CUDA_INFO"
	.align	4


	//----- nvinfo : EIATTR_REGCOUNT
	.align		4
        /*0000*/ 	.byte	0x04, 0x2f
        /*0002*/ 	.short	(.L_1 - .L_0)
	.align		4
.L_0:
        /*0004*/ 	.word	index@(triton_poi_fused_convolution_max_pool2d_with_indices_relu_35)
        /*0008*/ 	.word	0x00000010


	//----- nvinfo : EIATTR_MIN_STACK_SIZE
	.align		4
.L_1:
        /*000c*/ 	.byte	0x04, 0x12
        /*000e*/ 	.short	(.L_3 - .L_2)
	.align		4
.L_2:
        /*0010*/ 	.word	index@(triton_poi_fused_convolution_max_pool2d_with_indices_relu_35)
        /*0014*/ 	.word	0x00000000


	//----- nvinfo : EIATTR_FRAME_SIZE
	.align		4
.L_3:
        /*0018*/ 	.byte	0x04, 0x11
        /*001a*/ 	.short	(.L_5 - .L_4)
	.align		4
.L_4:
        /*001c*/ 	.word	index@(triton_poi_fused_convolution_max_pool2d_with_indices_relu_35)
        /*0020*/ 	.word	0x00000000


	//----- nvinfo : EIATTR_MIN_STACK_SIZE
	.align		4
.L_5:
        /*0024*/ 	.byte	0x04, 0x12
        /*0026*/ 	.short	(.L_7 - .L_6)
	.align		4
.L_6:
        /*0028*/ 	.word	index@(triton_poi_fused_convolution_max_pool2d_with_indices_relu_35)
        /*002c*/ 	.word	0x00000000
.L_7:


//--------------------- .nv.info.triton_poi_fused_convolution_max_pool2d_with_indices_relu_35 --------------------------
	.section	.nv.info.triton_poi_fused_convolution_max_pool2d_with_indices_relu_35,"",@"SHT_CUDA_INFO"
	.sectionflags	@""
	.align	4


	//----- nvinfo : EIATTR_CUDA_API_VERSION
	.align		4
        /*0000*/ 	.byte	0x04, 0x37
        /*0002*/ 	.short	(.L_9 - .L_8)
.L_8:
        /*0004*/ 	.word	0x0000007c


	//----- nvinfo : EIATTR_KPARAM_INFO
	.align		4
.L_9:
        /*0008*/ 	.byte	0x04, 0x17
        /*000a*/ 	.short	(.L_11 - .L_10)
.L_10:
        /*000c*/ 	.word	0x00000000
        /*0010*/ 	.short	0x0002
        /*0012*/ 	.short	0x0010
        /*0014*/ 	.byte	0x00, 0xf0, 0x11, 0x00


	//----- nvinfo : EIATTR_KPARAM_INFO
	.align		4
.L_11:
        /*0018*/ 	.byte	0x04, 0x17
        /*001a*/ 	.short	(.L_13 - .L_12)
.L_12:
        /*001c*/ 	.word	0x00000000
        /*0020*/ 	.short	0x0001
        /*0022*/ 	.short	0x0008
        /*0024*/ 	.byte	0x00, 0xf4, 0x21, 0x00


	//----- nvinfo : EIATTR_KPARAM_INFO
	.align		4
.L_13:
        /*0028*/ 	.byte	0x04, 0x17
        /*002a*/ 	.short	(.L_15 - .L_14)
.L_14:
        /*002c*/ 	.word	0x00000000
        /*0030*/ 	.short	0x0000
        /*0032*/ 	.short	0x0000
        /*0034*/ 	.byte	0x00, 0xf4, 0x21, 0x00


	//----- nvinfo : EIATTR_SPARSE_MMA_MASK
	.align		4
.L_15:
        /*0038*/ 	.byte	0x03, 0x50
        /*003a*/ 	.short	0x0000


	//----- nvinfo : EIATTR_MAXREG_COUNT
	.align		4
        /*003c*/ 	.byte	0x03, 0x1b
        /*003e*/ 	.short	0x00ff


	//----- nvinfo : EIATTR_EXIT_INSTR_OFFSETS
	.align		4
        /*0040*/ 	.byte	0x04, 0x1c
        /*0042*/ 	.short	(.L_17 - .L_16)


	//   ....[0]....
.L_16:
        /*0044*/ 	.word	0x000002c0


	//----- nvinfo : EIATTR_REQNTID
	.align		4
.L_17:
        /*0048*/ 	.byte	0x04, 0x10
        /*004a*/ 	.short	(.L_19 - .L_18)
.L_18:
        /*004c*/ 	.word	0x00000080
        /*0050*/ 	.word	0x00000001
        /*0054*/ 	.word	0x00000001


	//----- nvinfo : EIATTR_CBANK_PARAM_SIZE
	.align		4
.L_19:
        /*0058*/ 	.byte	0x03, 0x19
        /*005a*/ 	.short	0x0014


	//----- nvinfo : EIATTR_PARAM_CBANK
	.align		4
        /*005c*/ 	.byte	0x04, 0x0a
        /*005e*/ 	.short	(.L_21 - .L_20)
	.align		4
.L_20:
        /*0060*/ 	.word	index@(.nv.constant0.triton_poi_fused_convolution_max_pool2d_with_indices_relu_35)
        /*0064*/ 	.short	0x0210
        /*0066*/ 	.short	0x0014


	//----- nvinfo : EIATTR_SW_WAR
	.align		4
.L_21:
        /*0068*/ 	.byte	0x04, 0x36
        /*006a*/ 	.short	(.L_23 - .L_22)
.L_22:
        /*006c*/ 	.word	0x00000008
.L_23:


//--------------------- .nv.callgraph             --------------------------
	.section	.nv.callgraph,"",@"SHT_CUDA_CALLGRAPH"
	.align	4
	.sectionentsize	8
	.align		4
        /*0000*/ 	.word	0x00000000
	.align		4
        /*0004*/ 	.word	0xffffffff
	.align		4
        /*0008*/ 	.word	0x00000000
	.align		4
        /*000c*/ 	.word	0xfffffffe
	.align		4
        /*0010*/ 	.word	0x00000000
	.align		4
        /*0014*/ 	.word	0xfffffffd
	.align		4
        /*0018*/ 	.word	0x00000000
	.align		4
        /*001c*/ 	.word	0xfffffffc


//--------------------- .text.triton_poi_fused_convolution_max_pool2d_with_indices_relu_35 --------------------------
	.section	.text.triton_poi_fused_convolution_max_pool2d_with_indices_relu_35,"ax",@progbits
	.align	128
        .global         triton_poi_fused_convolution_max_pool2d_with_indices_relu_35
        .type           triton_poi_fused_convolution_max_pool2d_with_indices_relu_35,@function
        .size           triton_poi_fused_convolution_max_pool2d_with_indices_relu_35,(.L_x_1 - triton_poi_fused_convolution_max_pool2d_with_indices_relu_35)
        .other          triton_poi_fused_convolution_max_pool2d_with_indices_relu_35,@"STO_CUDA_ENTRY STV_DEFAULT"
triton_poi_fused_convolution_max_pool2d_with_indices_relu_35:
.text.triton_poi_fused_convolution_max_pool2d_with_indices_relu_35:
[----:B------:R-:W-:Y:S01]  /*0000*/  LDC R1, c[0x0][0x28] ;  /* 0x00000a00ff017b82 */ /* 0x000fe20000000800 */
[----:B------:R-:W1:Y:S01]  /*0010*/  S2R R0, SR_TID.X ;  /* 0x0000000000007919 */ /* 0x000e620000002100 */
[----:B------:R-:W-:Y:S01]  /*0020*/  ULDC.64 UR4, c[0x0][0x208] ;  /* 0x0000820000047ab9 */ /* 0x000fe20000000a00 */
[----:B------:R-:W2:Y:S01]  /*0030*/  S2R R3, SR_CTAID.X ;  /* 0x0000000000037919 */ /* 0x000ea20000002500 */
[----:B-1----:R-:W-:Y:S02]  /*0040*/  LOP3.LUT R0, R0, 0x7f, RZ, 0xc0, !PT ;  /* 0x0000007f00007812 */ /* 0x002fe400078ec0ff */
[----:B--2---:R-:W-:-:S03]  /*0050*/  SHF.R.S32.HI R5, RZ, 0x18, R3 ;  /* 0x00000018ff057819 */ /* 0x004fc60000011403 */
[----:B------:R-:W-:Y:S01]  /*0060*/  IMAD R0, R3, 0x80, R0 ;  /* 0x0000008003007824 */ /* 0x000fe200078e0200 */
[----:B------:R-:W-:-:S04]  /*0070*/  SGXT R5, R5, 0x1 ;  /* 0x000000010505781a */ /* 0x000fc80000000200 */
[----:B------:R-:W-:Y:S02]  /*0080*/  SHF.R.S32.HI R3, RZ, 0x1f, R0 ;  /* 0x0000001fff037819 */ /* 0x000fe40000011400 */
[-C--:B------:R-:W-:Y:S02]  /*0090*/  LEA.HI R6, R5, R0.reuse, RZ, 0xb ;  /* 0x0000000005067211 */ /* 0x080fe400078f58ff */
[----:B------:R-:W-:Y:S02]  /*00a0*/  LEA.HI R4, R3, R0, RZ, 0x9 ;  /* 0x0000000003047211 */ /* 0x000fe400078f48ff */
[----:B------:R-:W1:Y:S01]  /*00b0*/  LDC.64 R2, c[0x0][0x210] ;  /* 0x00008400ff027b82 */ /* 0x000e620000000a00 */
[----:B------:R-:W-:Y:S01]  /*00c0*/  IMAD.SHL.U32 R7, R6, 0x4, RZ ;  /* 0x0000000406077824 */ /* 0x000fe200078e00ff */
[----:B------:R-:W-:-:S04]  /*00d0*/  SHF.R.S32.HI R5, RZ, 0x9, R4 ;  /* 0x00000009ff057819 */ /* 0x000fc80000011404 */
[----:B------:R-:W-:Y:S02]  /*00e0*/  LEA.HI R6, R5, R5, RZ, 0x2 ;  /* 0x0000000505067211 */ /* 0x000fe400078f10ff */
[----:B------:R-:W-:Y:S02]  /*00f0*/  LOP3.LUT R8, R7, 0xffffe000, RZ, 0xc0, !PT ;  /* 0xffffe00007087812 */ /* 0x000fe400078ec0ff */
[----:B------:R-:W-:Y:S02]  /*0100*/  LOP3.LUT R7, R4, 0xfffffe00, RZ, 0xc0, !PT ;  /* 0xfffffe0004077812 */ /* 0x000fe400078ec0ff */
[----:B------:R-:W-:Y:S02]  /*0110*/  LOP3.LUT R6, R6, 0x3ffffc, RZ, 0xc0, !PT ;  /* 0x003ffffc06067812 */ /* 0x000fe400078ec0ff */
[----:B------:R-:W-:-:S03]  /*0120*/  IADD3 R7, R8, R0, -R7 ;  /* 0x0000000008077210 */ /* 0x000fc60007ffe807 */
[----:B------:R-:W-:-:S04]  /*0130*/  IMAD.IADD R6, R5, 0x1, -R6 ;  /* 0x0000000105067824 */ /* 0x000fc800078e0a06 */
[----:B------:R-:W-:-:S04]  /*0140*/  IMAD R11, R6, 0x400, R7 ;  /* 0x00000400060b7824 */ /* 0x000fc800078e0207 */
[C---:B------:R-:W-:Y:S02]  /*0150*/  VIADD R7, R11.reuse, 0x200 ;  /* 0x000002000b077836 */ /* 0x040fe40000000000 */
[----:B-1----:R-:W-:-:S04]  /*0160*/  IMAD.WIDE R4, R11, 0x4, R2 ;  /* 0x000000040b047825 */ /* 0x002fc800078e0202 */
[--C-:B------:R-:W-:Y:S02]  /*0170*/  IMAD.WIDE R6, R7, 0x4, R2.reuse ;  /* 0x0000000407067825 */ /* 0x100fe400078e0202 */
[----:B------:R-:W2:Y:S02]  /*0180*/  LDG.E R4, desc[UR4][R4.64] ;  /* 0x0000000404047981 */ /* 0x000ea4000c1e1900 */
[----:B------:R-:W-:Y:S02]  /*0190*/  VIADD R9, R11, 0x1000 ;  /* 0x000010000b097836 */ /* 0x000fe40000000000 */
[----:B------:R-:W2:Y:S02]  /*01a0*/  LDG.E R13, desc[UR4][R6.64] ;  /* 0x00000004060d7981 */ /* 0x000ea4000c1e1900 */
[----:B------:R-:W-:-:S04]  /*01b0*/  IMAD.WIDE R8, R9, 0x4, R2 ;  /* 0x0000000409087825 */ /* 0x000fc800078e0202 */
[----:B------:R-:W-:Y:S01]  /*01c0*/  VIADD R11, R11, 0x1200 ;  /* 0x000012000b0b7836 */ /* 0x000fe20000000000 */
[----:B------:R-:W3:Y:S03]  /*01d0*/  LDG.E R12, desc[UR4][R8.64] ;  /* 0x00000004080c7981 */ /* 0x000ee6000c1e1900 */
[----:B------:R-:W-:Y:S02]  /*01e0*/  IMAD.WIDE R2, R11, 0x4, R2 ;  /* 0x000000040b027825 */ /* 0x000fe400078e0202 */
[----:B------:R-:W1:Y:S04]  /*01f0*/  LDC.64 R10, c[0x0][0x218] ;  /* 0x00008600ff0a7b82 */ /* 0x000e680000000a00 */
[----:B------:R-:W4:Y:S01]  /*0200*/  LDG.E R3, desc[UR4][R2.64] ;  /* 0x0000000402037981 */ /* 0x000f22000c1e1900 */
[----:B--2---:R-:W-:-:S02]  /*0210*/  FSETP.GT.AND P1, PT, R13, R4, PT ;  /* 0x000000040d00720b */ /* 0x004fc40003f24000 */
[----:B------:R-:W-:Y:S02]  /*0220*/  FSETP.NAN.AND P2, PT, R13, R13, PT ;  /* 0x0000000d0d00720b */ /* 0x000fe40003f48000 */
[----:B---3--:R-:W-:-:S09]  /*0230*/  FSETP.NAN.AND P0, PT, R12, R12, PT ;  /* 0x0000000c0c00720b */ /* 0x008fd20003f08000 */
[----:B------:R-:W-:Y:S02]  /*0240*/  @!P1 FSEL R13, R13, R4, P2 ;  /* 0x000000040d0d9208 */ /* 0x000fe40001000000 */
[----:B----4-:R-:W-:Y:S02]  /*0250*/  FSETP.NAN.AND P1, PT, R3, R3, PT ;  /* 0x000000030300720b */ /* 0x010fe40003f28000 */
[----:B------:R-:W-:-:S04]  /*0260*/  FSETP.GEU.AND P2, PT, R13, R12, PT ;  /* 0x0000000c0d00720b */ /* 0x000fc80003f4e000 */
[----:B------:R-:W-:-:S04]  /*0270*/  @!P0 FSEL R12, R12, R13, !P2 ;  /* 0x0000000d0c0c8208 */ /* 0x000fc80005000000 */
[----:B------:R-:W-:Y:S01]  /*0280*/  FSETP.GEU.AND P0, PT, R12, R3, PT ;  /* 0x000000030c00720b */ /* 0x000fe20003f0e000 */
[----:B-1----:R-:W-:-:S03]  /*0290*/  IMAD.WIDE R4, R0, 0x4, R10 ;  /* 0x0000000400047825 */ /* 0x002fc600078e020a */
[----:B------:R-:W-:-:S05]  /*02a0*/  @!P1 SEL R3, R3, R12, !P0 ;  /* 0x0000000c03039207 */ /* 0x000fca0004000000 */
[----:B------:R-:W-:Y:S01]  /*02b0*/  STG.E desc[UR4][R4.64], R3 ;  /* 0x0000000304007986 */ /* 0x000fe2000c101904 */
[----:B------:R-:W-:Y:S05]  /*02c0*/  EXIT ;  /* 0x000000000000794d */ /* 0x000fea0003800000 */
.L_x_0:
[----:B------:R-:W-:-:S00]  /*02d0*/  BRA `(.L_x_0) ;  /* 0xfffffffc00fc7947 */ /* 0x000fc0000383ffff */
[----:B------:R-:W-:-:S00]  /*02e0*/  NOP ;  /* 0x0000000000007918 */ /* 0x000fc00000000000 */
        /* <DEDUP_REMOVED lines=9> */
.L_x_1:


//--------------------- .nv.constant0.triton_poi_fused_convolution_max_pool2d_with_indices_relu_35 --------------------------
	.section	.nv.constant0.triton_poi_fused_convolution_max_pool2d_with_indices_relu_35,"a",@progbits
	.sectionflags	@""
	.align	4
.nv.constant0.triton_poi_fused_convolution_max_pool2d_with_indices_relu_35:
	.zero		548
